	.headerflags	@"EF_CUDA_TEXMODE_UNIFIED EF_CUDA_64BIT_ADDRESS EF_CUDA_ACCELERATORS EF_CUDA_SM90 EF_CUDA_VIRTUAL_SM(EF_CUDA_SM90)"
	.elftype	@"ET_EXEC"


//--------------------- .nv.info                  --------------------------
	.section	.nv.info,"",@"SHT_CUDA_INFO"
	.align	4


	//----- nvinfo : EIATTR_REGCOUNT
	.align		4
        /*0000*/ 	.byte	0x04, 0x2f
        /*0002*/ 	.short	(.L_1 - .L_0)
	.align		4
.L_0:
        /*0004*/ 	.word	index@(triton_poi_fused__to_copy_add_arange_clamp_mul_sub_11)
        /*0008*/ 	.word	0x0000000c


	//----- nvinfo : EIATTR_MIN_STACK_SIZE
	.align		4
.L_1:
        /*000c*/ 	.byte	0x04, 0x12
        /*000e*/ 	.short	(.L_3 - .L_2)
	.align		4
.L_2:
        /*0010*/ 	.word	index@(triton_poi_fused__to_copy_add_arange_clamp_mul_sub_11)
        /*0014*/ 	.word	0x00000000


	//----- nvinfo : EIATTR_FRAME_SIZE
	.align		4
.L_3:
        /*0018*/ 	.byte	0x04, 0x11
        /*001a*/ 	.short	(.L_5 - .L_4)
	.align		4
.L_4:
        /*001c*/ 	.word	index@(triton_poi_fused__to_copy_add_arange_clamp_mul_sub_11)
        /*0020*/ 	.word	0x00000000


	//----- nvinfo : EIATTR_MIN_STACK_SIZE
	.align		4
.L_5:
        /*0024*/ 	.byte	0x04, 0x12
        /*0026*/ 	.short	(.L_7 - .L_6)
	.align		4
.L_6:
        /*0028*/ 	.word	index@(triton_poi_fused__to_copy_add_arange_clamp_mul_sub_11)
        /*002c*/ 	.word	0x00000000
.L_7:


//--------------------- .nv.info.triton_poi_fused__to_copy_add_arange_clamp_mul_sub_11 --------------------------
	.section	.nv.info.triton_poi_fused__to_copy_add_arange_clamp_mul_sub_11,"",@"SHT_CUDA_INFO"
	.sectionflags	@""
	.align	4


	//----- nvinfo : EIATTR_CUDA_API_VERSION
	.align		4
        /*0000*/ 	.byte	0x04, 0x37
        /*0002*/ 	.short	(.L_9 - .L_8)
.L_8:
        /*0004*/ 	.word	0x0000007c


	//----- nvinfo : EIATTR_KPARAM_INFO
	.align		4
.L_9:
        /*0008*/ 	.byte	0x04, 0x17
        /*000a*/ 	.short	(.L_11 - .L_10)
.L_10:
        /*000c*/ 	.word	0x00000000
        /*0010*/ 	.short	0x0001
        /*0012*/ 	.short	0x0008
        /*0014*/ 	.byte	0x00, 0xf0, 0x11, 0x00


	//----- nvinfo : EIATTR_KPARAM_INFO
	.align		4
.L_11:
        /*0018*/ 	.byte	0x04, 0x17
        /*001a*/ 	.short	(.L_13 - .L_12)
.L_12:
        /*001c*/ 	.word	0x00000000
        /*0020*/ 	.short	0x0000
        /*0022*/ 	.short	0x0000
        /*0024*/ 	.byte	0x00, 0xf4, 0x21, 0x00


	//----- nvinfo : EIATTR_SPARSE_MMA_MASK
	.align		4
.L_13:
        /*0028*/ 	.byte	0x03, 0x50
        /*002a*/ 	.short	0x0000


	//----- nvinfo : EIATTR_MAXREG_COUNT
	.align		4
        /*002c*/ 	.byte	0x03, 0x1b
        /*002e*/ 	.short	0x00ff


	//----- nvinfo : EIATTR_EXIT_INSTR_OFFSETS
	.align		4
        /*0030*/ 	.byte	0x04, 0x1c
        /*0032*/ 	.short	(.L_15 - .L_14)


	//   ....[0]....
.L_14:
        /*0034*/ 	.word	0x00000190


	//   ....[1]....
        /*0038*/ 	.word	0x000001c0


	//----- nvinfo : EIATTR_REQNTID
	.align		4
.L_15:
        /*003c*/ 	.byte	0x04, 0x10
        /*003e*/ 	.short	(.L_17 - .L_16)
.L_16:
        /*0040*/ 	.word	0x00000020
        /*0044*/ 	.word	0x00000001
        /*0048*/ 	.word	0x00000001


	//----- nvinfo : EIATTR_CBANK_PARAM_SIZE
	.align		4
.L_17:
        /*004c*/ 	.byte	0x03, 0x19
        /*004e*/ 	.short	0x000c


	//----- nvinfo : EIATTR_PARAM_CBANK
	.align		4
        /*0050*/ 	.byte	0x04, 0x0a
        /*0052*/ 	.short	(.L_19 - .L_18)
	.align		4
.L_18:
        /*0054*/ 	.word	index@(.nv.constant0.triton_poi_fused__to_copy_add_arange_clamp_mul_sub_11)
        /*0058*/ 	.short	0x0210
        /*005a*/ 	.short	0x000c


	//----- nvinfo : EIATTR_SW_WAR
	.align		4
.L_19:
        /*005c*/ 	.byte	0x04, 0x36
        /*005e*/ 	.short	(.L_21 - .L_20)
.L_20:
        /*0060*/ 	.word	0x00000008
.L_21:


//--------------------- .nv.callgraph             --------------------------
	.section	.nv.callgraph,"",@"SHT_CUDA_CALLGRAPH"
	.align	4
	.sectionentsize	8
	.align		4
        /*0000*/ 	.word	0x00000000
	.align		4
        /*0004*/ 	.word	0xffffffff
	.align		4
        /*0008*/ 	.word	0x00000000
	.align		4
        /*000c*/ 	.word	0xfffffffe
	.align		4
        /*0010*/ 	.word	0x00000000
	.align		4
        /*0014*/ 	.word	0xfffffffd
	.align		4
        /*0018*/ 	.word	0x00000000
	.align		4
        /*001c*/ 	.word	0xfffffffc


//--------------------- .text.triton_poi_fused__to_copy_add_arange_clamp_mul_sub_11 --------------------------
	.section	.text.triton_poi_fused__to_copy_add_arange_clamp_mul_sub_11,"ax",@progbits
	.align	128
        .global         triton_poi_fused__to_copy_add_arange_clamp_mul_sub_11
        .type           triton_poi_fused__to_copy_add_arange_clamp_mul_sub_11,@function
        .size           triton_poi_fused__to_copy_add_arange_clamp_mul_sub_11,(.L_x_1 - triton_poi_fused__to_copy_add_arange_clamp_mul_sub_11)
        .other          triton_poi_fused__to_copy_add_arange_clamp_mul_sub_11,@"STO_CUDA_ENTRY STV_DEFAULT"
triton_poi_fused__to_copy_add_arange_clamp_mul_sub_11:
.text.triton_poi_fused__to_copy_add_arange_clamp_mul_sub_11:
[----:B------:R-:W0:Y:S02]  /*0000*/  LDC R1, c[0x0][0x28] ;  /* 0x00000a00ff017b82 */ /* 0x000e240000000800 */
[----:B------:R-:W1:Y:S01]  /*0010*/  S2R R0, SR_TID.X ;  /* 0x0000000000007919 */ /* 0x000e620000002100 */
[----:B------:R-:W-:Y:S01]  /*0020*/  HFMA2.MMA R3, -RZ, RZ, 1.125, 0 ;  /* 0x3c800000ff037435 */ /* 0x000fe200000001ff */
[----:B------:R-:W2:Y:S01]  /*0030*/  S2R R5, SR_CTAID.X ;  /* 0x0000000000057919 */ /* 0x000ea20000002500 */
[----:B-1----:R-:W-:-:S05]  /*0040*/  IMAD.SHL.U32 R0, R0, 0x2, RZ ;  /* 0x0000000200007824 */ /* 0x002fca00078e00ff */
[----:B------:R-:W-:-:S05]  /*0050*/  LOP3.LUT R0, R0, 0x3e, RZ, 0xc0, !PT ;  /* 0x0000003e00007812 */ /* 0x000fca00078ec0ff */
[----:B--2---:R-:W-:-:S05]  /*0060*/  IMAD R5, R5, 0x40, R0 ;  /* 0x0000004005057824 */ /* 0x004fca00078e0200 */
[----:B------:R-:W-:Y:S02]  /*0070*/  IADD3 R0, R5, 0x1, RZ ;  /* 0x0000000105007810 */ /* 0x000fe40007ffe0ff */
[----:B------:R-:W-:Y:S02]  /*0080*/  I2FP.F32.S32 R2, R5 ;  /* 0x0000000500027245 */ /* 0x000fe40000201400 */
[----:B------:R-:W-:Y:S02]  /*0090*/  I2FP.F32.S32 R0, R0 ;  /* 0x0000000000007245 */ /* 0x000fe40000201400 */
[----:B------:R-:W-:Y:S01]  /*00a0*/  ISETP.GE.AND P0, PT, R5, 0x40, PT ;  /* 0x000000400500780c */ /* 0x000fe20003f06270 */
[----:B------:R-:W-:Y:S02]  /*00b0*/  FADD R2, R2, 0.5 ;  /* 0x3f00000002027421 */ /* 0x000fe40000000000 */
[----:B------:R-:W-:Y:S02]  /*00c0*/  FADD R0, R0, 0.5 ;  /* 0x3f00000000007421 */ /* 0x000fe40000000000 */
[----:B------:R-:W-:-:S02]  /*00d0*/  FFMA R2, R2, R3, -0.5 ;  /* 0xbf00000002027423 */ /* 0x000fc40000000003 */
[----:B------:R-:W-:-:S03]  /*00e0*/  FFMA R0, R0, R3, -0.5 ;  /* 0xbf00000000007423 */ /* 0x000fc60000000003 */
[----:B------:R-:W-:Y:S02]  /*00f0*/  FMNMX R4, RZ, R2, !PT ;  /* 0x00000002ff047209 */ /* 0x000fe40007800000 */
[----:B------:R-:W1:Y:S01]  /*0100*/  LDC.64 R2, c[0x0][0x210] ;  /* 0x00008400ff027b82 */ /* 0x000e620000000a00 */
[----:B------:R-:W-:Y:S01]  /*0110*/  FMNMX R0, RZ, R0, !PT ;  /* 0x00000000ff007209 */ /* 0x000fe20007800000 */
[----:B------:R-:W2:Y:S08]  /*0120*/  F2I.TRUNC.NTZ R6, R4 ;  /* 0x0000000400067305 */ /* 0x000eb0000020f100 */
[----:B------:R-:W3:Y:S01]  /*0130*/  F2I.TRUNC.NTZ R7, R0 ;  /* 0x0000000000077305 */ /* 0x000ee2000020f100 */
[----:B--2---:R-:W-:-:S05]  /*0140*/  I2FP.F32.S32 R9, R6 ;  /* 0x0000000600097245 */ /* 0x004fca0000201400 */
[----:B------:R-:W-:Y:S01]  /*0150*/  FADD.SAT R6, R4, -R9 ;  /* 0x8000000904067221 */ /* 0x000fe20000002000 */
[----:B-1----:R-:W-:Y:S01]  /*0160*/  IMAD.WIDE R2, R5, 0x4, R2 ;  /* 0x0000000405027825 */ /* 0x002fe200078e0202 */
[----:B---3--:R-:W-:-:S05]  /*0170*/  I2FP.F32.S32 R7, R7 ;  /* 0x0000000700077245 */ /* 0x008fca0000201400 */
[----:B------:R-:W-:Y:S01]  /*0180*/  FADD.SAT R7, R0, -R7 ;  /* 0x8000000700077221 */ /* 0x000fe20000002000 */
[----:B------:R-:W-:Y:S06]  /*0190*/  @P0 EXIT ;  /* 0x000000000000094d */ /* 0x000fec0003800000 */
[----:B------:R-:W-:Y:S02]  /*01a0*/  ULDC.64 UR4, c[0x0][0x208] ;  /* 0x0000820000047ab9 */ /* 0x000fe40000000a00 */
[----:B------:R-:W-:Y:S01]  /*01b0*/  STG.E.64 desc[UR4][R2.64], R6 ;  /* 0x0000000602007986 */ /* 0x000fe2000c101b04 */
[----:B------:R-:W-:Y:S05]  /*01c0*/  EXIT ;  /* 0x000000000000794d */ /* 0x000fea0003800000 */
.L_x_0:
[----:B------:R-:W-:-:S00]  /*01d0*/  BRA `(.L_x_0) ;  /* 0xfffffffc00fc7947 */ /* 0x000fc0000383ffff */
[----:B------:R-:W-:-:S00]  /*01e0*/  NOP ;  /* 0x0000000000007918 */ /* 0x000fc00000000000 */
        /* <DEDUP_REMOVED lines=9> */
.L_x_1:


//--------------------- .nv.constant0.triton_poi_fused__to_copy_add_arange_clamp_mul_sub_11 --------------------------
	.section	.nv.constant0.triton_poi_fused__to_copy_add_arange_clamp_mul_sub_11,"a",@progbits
	.sectionflags	@""
	.align	4
.nv.constant0.triton_poi_fused__to_copy_add_arange_clamp_mul_sub_11:
	.zero		540
